//
// Generated by NVIDIA NVVM Compiler
//
// Compiler Build ID: CL-36424714
// Cuda compilation tools, release 13.0, V13.0.88
// Based on NVVM 20.0.0
//

.version 9.0
.target sm_100
.address_size 64

	// .globl	_Z23Reset_kernel_parametersv

.visible .entry _Z23Reset_kernel_parametersv()
{


	ret;

}
	// .globl	_Z10testKerneliii
.visible .entry _Z10testKerneliii(
	.param .u32 _Z10testKerneliii_param_0,
	.param .u32 _Z10testKerneliii_param_1,
	.param .u32 _Z10testKerneliii_param_2
)
{


	ret;

}


// ===== COMPILED SASS (sm_100) =====

	.target	sm_100

	.elftype	@"ET_EXEC"


//--------------------- .note.nv.tkinfo           --------------------------
	.section	.note.nv.tkinfo,"",@"SHT_NOTE"
	.sectionflags	@"SHF_NOTE_NV_TKINFO"
	.tkinfo
        /*0018*/ 	.word	0x00000002
        /*0030*/ 	.string	""
        /*0030*/ 	.string	"ptxas"
        /*0030*/ 	.string	"Cuda compilation tools, release 13.0, V13.0.88"
        /*0030*/ 	.string	"Build cuda_13.0.r13.0/compiler.36424714_0"
        /*0030*/ 	.string	"-arch sm_100 -m 64 "



//--------------------- .note.nv.cuinfo           --------------------------
	.section	.note.nv.cuinfo,"",@"SHT_NOTE"
	.sectionflags	@"SHF_NOTE_NV_CUINFO"
        /*0018*/ 	.short	0x0002
        /*001a*/ 	.short	0x0064
        /*001c*/ 	.short	0x0082
	.zero		2


//--------------------- .nv.info                  --------------------------
	.section	.nv.info,"",@"SHT_CUDA_INFO"
	.align	4


	//----- nvinfo : EIATTR_REGCOUNT
	.align		4
        /*0000*/ 	.byte	0x04, 0x2f
        /*0002*/ 	.short	(.L_1 - .L_0)
	.align		4
.L_0:
        /*0004*/ 	.word	index@(_Z23Reset_kernel_parametersv)
        /*0008*/ 	.word	0x00000004


	//----- nvinfo : EIATTR_FRAME_SIZE
	.align		4
.L_1:
        /*000c*/ 	.byte	0x04, 0x11
        /*000e*/ 	.short	(.L_3 - .L_2)
	.align		4
.L_2:
        /*0010*/ 	.word	index@(_Z23Reset_kernel_parametersv)
        /*0014*/ 	.word	0x00000000


	//----- nvinfo : EIATTR_REGCOUNT
	.align		4
.L_3:
        /*0018*/ 	.byte	0x04, 0x2f
        /*001a*/ 	.short	(.L_5 - .L_4)
	.align		4
.L_4:
        /*001c*/ 	.word	index@(_Z10testKerneliii)
        /*0020*/ 	.word	0x00000004


	//----- nvinfo : EIATTR_FRAME_SIZE
	.align		4
.L_5:
        /*0024*/ 	.byte	0x04, 0x11
        /*0026*/ 	.short	(.L_7 - .L_6)
	.align		4
.L_6:
        /*0028*/ 	.word	index@(_Z10testKerneliii)
        /*002c*/ 	.word	0x00000000


	//----- nvinfo : EIATTR_MIN_STACK_SIZE
	.align		4
.L_7:
        /*0030*/ 	.byte	0x04, 0x12
        /*0032*/ 	.short	(.L_9 - .L_8)
	.align		4
.L_8:
        /*0034*/ 	.word	index@(_Z10testKerneliii)
        /*0038*/ 	.word	0x00000000


	//----- nvinfo : EIATTR_MIN_STACK_SIZE
	.align		4
.L_9:
        /*003c*/ 	.byte	0x04, 0x12
        /*003e*/ 	.short	(.L_11 - .L_10)
	.align		4
.L_10:
        /*0040*/ 	.word	index@(_Z23Reset_kernel_parametersv)
        /*0044*/ 	.word	0x00000000
.L_11:


//--------------------- .nv.compat                --------------------------
	.section	.nv.compat,"",@"SHT_CUDA_COMPAT_INFO"
	.align	4
        /*0000*/ 	.byte	0x02, 0x09, 0x00, 0x00, 0x02, 0x02, 0x01, 0x00, 0x02, 0x05, 0x05, 0x00, 0x03, 0x07, 0x01, 0x01
        /*0010*/ 	.byte	0x02, 0x03, 0x00, 0x00, 0x02, 0x06, 0x01, 0x00, 0x04, 0x0b, 0x08, 0x00, 0x09, 0x00, 0x00, 0x00
        /*0020*/ 	.byte	0x00, 0x00, 0x00, 0x00


//--------------------- .nv.info._Z10testKerneliii --------------------------
	.section	.nv.info._Z10testKerneliii,"",@"SHT_CUDA_INFO"
	.sectionflags	@""
	.align	4


	//----- nvinfo : EIATTR_CUDA_API_VERSION
	.align		4
        /*0000*/ 	.byte	0x04, 0x37
        /*0002*/ 	.short	(.L_13 - .L_12)
.L_12:
        /*0004*/ 	.word	0x00000082


	//----- nvinfo : EIATTR_KPARAM_INFO
	.align		4
.L_13:
        /*0008*/ 	.byte	0x04, 0x17
        /*000a*/ 	.short	(.L_15 - .L_14)
.L_14:
        /*000c*/ 	.word	0x00000000
        /*0010*/ 	.short	0x0002
        /*0012*/ 	.short	0x0008
        /*0014*/ 	.byte	0x00, 0xf0, 0x11, 0x00


	//----- nvinfo : EIATTR_KPARAM_INFO
	.align		4
.L_15:
        /*0018*/ 	.byte	0x04, 0x17
        /*001a*/ 	.short	(.L_17 - .L_16)
.L_16:
        /*001c*/ 	.word	0x00000000
        /*0020*/ 	.short	0x0001
        /*0022*/ 	.short	0x0004
        /*0024*/ 	.byte	0x00, 0xf0, 0x11, 0x00


	//----- nvinfo : EIATTR_KPARAM_INFO
	.align		4
.L_17:
        /*0028*/ 	.byte	0x04, 0x17
        /*002a*/ 	.short	(.L_19 - .L_18)
.L_18:
        /*002c*/ 	.word	0x00000000
        /*0030*/ 	.short	0x0000
        /*0032*/ 	.short	0x0000
        /*0034*/ 	.byte	0x00, 0xf0, 0x11, 0x00


	//----- nvinfo : EIATTR_SPARSE_MMA_MASK
	.align		4
.L_19:
        /*0038*/ 	.byte	0x03, 0x50
        /*003a*/ 	.short	0x0000


	//----- nvinfo : EIATTR_MAXREG_COUNT
	.align		4
        /*003c*/ 	.byte	0x03, 0x1b
        /*003e*/ 	.short	0x00ff


	//----- nvinfo : EIATTR_MERCURY_ISA_VERSION
	.align		4
        /*0040*/ 	.byte	0x03, 0x5f
        /*0042*/ 	.short	0x0101


	//----- nvinfo : EIATTR_VRC_CTA_INIT_COUNT
	.align		4
        /*0044*/ 	.byte	0x02, 0x4a
	.zero		1
	.zero		1


	//----- nvinfo : EIATTR_EXIT_INSTR_OFFSETS
	.align		4
        /*0048*/ 	.byte	0x04, 0x1c
        /*004a*/ 	.short	(.L_21 - .L_20)


	//   ....[0]....
.L_20:
        /*004c*/ 	.word	0x00000010


	//----- nvinfo : EIATTR_CBANK_PARAM_SIZE
	.align		4
.L_21:
        /*0050*/ 	.byte	0x03, 0x19
        /*0052*/ 	.short	0x000c


	//----- nvinfo : EIATTR_PARAM_CBANK
	.align		4
        /*0054*/ 	.byte	0x04, 0x0a
        /*0056*/ 	.short	(.L_23 - .L_22)
	.align		4
.L_22:
        /*0058*/ 	.word	index@(.nv.constant0._Z10testKerneliii)
        /*005c*/ 	.short	0x0380
        /*005e*/ 	.short	0x000c


	//----- nvinfo : EIATTR_SW_WAR
	.align		4
.L_23:
        /*0060*/ 	.byte	0x04, 0x36
        /*0062*/ 	.short	(.L_25 - .L_24)
.L_24:
        /*0064*/ 	.word	0x00000008
.L_25:


//--------------------- .nv.info._Z23Reset_kernel_parametersv --------------------------
	.section	.nv.info._Z23Reset_kernel_parametersv,"",@"SHT_CUDA_INFO"
	.sectionflags	@""
	.align	4


	//----- nvinfo : EIATTR_CUDA_API_VERSION
	.align		4
        /*0000*/ 	.byte	0x04, 0x37
        /*0002*/ 	.short	(.L_27 - .L_26)
.L_26:
        /*0004*/ 	.word	0x00000082


	//----- nvinfo : EIATTR_SPARSE_MMA_MASK
	.align		4
.L_27:
        /*0008*/ 	.byte	0x03, 0x50
        /*000a*/ 	.short	0x0000


	//----- nvinfo : EIATTR_MAXREG_COUNT
	.align		4
        /*000c*/ 	.byte	0x03, 0x1b
        /*000e*/ 	.short	0x00ff


	//----- nvinfo : EIATTR_MERCURY_ISA_VERSION
	.align		4
        /*0010*/ 	.byte	0x03, 0x5f
        /*0012*/ 	.short	0x0101


	//----- nvinfo : EIATTR_VRC_CTA_INIT_COUNT
	.align		4
        /*0014*/ 	.byte	0x02, 0x4a
	.zero		1
	.zero		1


	//----- nvinfo : EIATTR_EXIT_INSTR_OFFSETS
	.align		4
        /*0018*/ 	.byte	0x04, 0x1c
        /*001a*/ 	.short	(.L_29 - .L_28)


	//   ....[0]....
.L_28:
        /*001c*/ 	.word	0x00000010


	//----- nvinfo : EIATTR_SW_WAR
	.align		4
.L_29:
        /*0020*/ 	.byte	0x04, 0x36
        /*0022*/ 	.short	(.L_31 - .L_30)
.L_30:
        /*0024*/ 	.word	0x00000008
.L_31:


//--------------------- .nv.callgraph             --------------------------
	.section	.nv.callgraph,"",@"SHT_CUDA_CALLGRAPH"
	.align	4
	.sectionentsize	8
	.align		4
        /*0000*/ 	.word	0x00000000
	.align		4
        /*0004*/ 	.word	0xffffffff
	.align		4
        /*0008*/ 	.word	0x00000000
	.align		4
        /*000c*/ 	.word	0xfffffffe
	.align		4
        /*0010*/ 	.word	0x00000000
	.align		4
        /*0014*/ 	.word	0xfffffffd
	.align		4
        /*0018*/ 	.word	0x00000000
	.align		4
        /*001c*/ 	.word	0xfffffffc


//--------------------- .text._Z10testKerneliii   --------------------------
	.section	.text._Z10testKerneliii,"ax",@progbits
	.align	128
        .global         _Z10testKerneliii
        .type           _Z10testKerneliii,@function
        .size           _Z10testKerneliii,(.L_x_2 - _Z10testKerneliii)
        .other          _Z10testKerneliii,@"STO_CUDA_ENTRY STV_DEFAULT"
_Z10testKerneliii:
.text._Z10testKerneliii:
[----:B------:R-:W-:Y:S01]  /*0000*/  LDC R1, c[0x0][0x37c] ;  /* 0x0000df00ff017b82 */ /* 0x000fe20000000800 */
[----:B------:R-:W-:Y:S05]  /*0010*/  EXIT ;  /* 0x000000000000794d */ /* 0x000fea0003800000 */
.L_x_0:
[----:B------:R-:W-:-:S00]  /*0020*/  BRA `(.L_x_0) ;  /* 0xfffffffc00fc7947 */ /* 0x000fc0000383ffff */
[----:B------:R-:W-:-:S00]  /*0030*/  NOP ;  /* 0x0000000000007918 */ /* 0x000fc00000000000 */
        /* <DEDUP_REMOVED lines=12> */
.L_x_2:


//--------------------- .text._Z23Reset_kernel_parametersv --------------------------
	.section	.text._Z23Reset_kernel_parametersv,"ax",@progbits
	.align	128
        .global         _Z23Reset_kernel_parametersv
        .type           _Z23Reset_kernel_parametersv,@function
        .size           _Z23Reset_kernel_parametersv,(.L_x_3 - _Z23Reset_kernel_parametersv)
        .other          _Z23Reset_kernel_parametersv,@"STO_CUDA_ENTRY STV_DEFAULT"
_Z23Reset_kernel_parametersv:
.text._Z23Reset_kernel_parametersv:
[----:B------:R-:W-:Y:S01]  /*0000*/  LDC R1, c[0x0][0x37c] ;  /* 0x0000df00ff017b82 */ /* 0x000fe20000000800 */
[----:B------:R-:W-:Y:S05]  /*0010*/  EXIT ;  /* 0x000000000000794d */ /* 0x000fea0003800000 */
.L_x_1:
        /* <DEDUP_REMOVED lines=14> */
.L_x_3:


//--------------------- .nv.shared.reserved.0     --------------------------
	.section	.nv.shared.reserved.0,"aw",@nobits
	.weak		__nv_reservedSMEM_offset_0_alias
	.size		__nv_reservedSMEM_offset_0_alias, 0, 64
	.other		__nv_reservedSMEM_offset_0_alias,@"STO_CUDA_RESERVED_SHARED STV_DEFAULT"
__nv_reservedSMEM_offset_0_alias:
	.zero		0
	.zero		64


//--------------------- .nv.constant0._Z10testKerneliii --------------------------
	.section	.nv.constant0._Z10testKerneliii,"a",@progbits
	.sectionflags	@""
	.align	4
.nv.constant0._Z10testKerneliii:
	.zero		908


//--------------------- .nv.constant0._Z23Reset_kernel_parametersv --------------------------
	.section	.nv.constant0._Z23Reset_kernel_parametersv,"a",@progbits
	.sectionflags	@""
	.align	4
.nv.constant0._Z23Reset_kernel_parametersv:
	.zero		896


//--------------------- SYMBOLS --------------------------

	.type		.nv.reservedSmem.offset0,@object
	.size		.nv.reservedSmem.offset0,0x4
